	.headerflags	@"EF_CUDA_TEXMODE_UNIFIED EF_CUDA_64BIT_ADDRESS EF_CUDA_ACCELERATORS EF_CUDA_SM90 EF_CUDA_VIRTUAL_SM(EF_CUDA_SM90)"
	.elftype	@"ET_EXEC"


//--------------------- .nv.info                  --------------------------
	.section	.nv.info,"",@"SHT_CUDA_INFO"
	.align	4


	//----- nvinfo : EIATTR_REGCOUNT
	.align		4
        /*0000*/ 	.byte	0x04, 0x2f
        /*0002*/ 	.short	(.L_1 - .L_0)
	.align		4
.L_0:
        /*0004*/ 	.word	index@(triton_poi_fused__softmax_9)
        /*0008*/ 	.word	0x00000012


	//----- nvinfo : EIATTR_MIN_STACK_SIZE
	.align		4
.L_1:
        /*000c*/ 	.byte	0x04, 0x12
        /*000e*/ 	.short	(.L_3 - .L_2)
	.align		4
.L_2:
        /*0010*/ 	.word	index@(triton_poi_fused__softmax_9)
        /*0014*/ 	.word	0x00000000


	//----- nvinfo : EIATTR_FRAME_SIZE
	.align		4
.L_3:
        /*0018*/ 	.byte	0x04, 0x11
        /*001a*/ 	.short	(.L_5 - .L_4)
	.align		4
.L_4:
        /*001c*/ 	.word	index@(triton_poi_fused__softmax_9)
        /*0020*/ 	.word	0x00000000


	//----- nvinfo : EIATTR_MIN_STACK_SIZE
	.align		4
.L_5:
        /*0024*/ 	.byte	0x04, 0x12
        /*0026*/ 	.short	(.L_7 - .L_6)
	.align		4
.L_6:
        /*0028*/ 	.word	index@(triton_poi_fused__softmax_9)
        /*002c*/ 	.word	0x00000000
.L_7:


//--------------------- .nv.info.triton_poi_fused__softmax_9 --------------------------
	.section	.nv.info.triton_poi_fused__softmax_9,"",@"SHT_CUDA_INFO"
	.sectionflags	@""
	.align	4


	//----- nvinfo : EIATTR_CUDA_API_VERSION
	.align		4
        /*0000*/ 	.byte	0x04, 0x37
        /*0002*/ 	.short	(.L_9 - .L_8)
.L_8:
        /*0004*/ 	.word	0x0000007c


	//----- nvinfo : EIATTR_KPARAM_INFO
	.align		4
.L_9:
        /*0008*/ 	.byte	0x04, 0x17
        /*000a*/ 	.short	(.L_11 - .L_10)
.L_10:
        /*000c*/ 	.word	0x00000000
        /*0010*/ 	.short	0x0002
        /*0012*/ 	.short	0x0010
        /*0014*/ 	.byte	0x00, 0xf0, 0x11, 0x00


	//----- nvinfo : EIATTR_KPARAM_INFO
	.align		4
.L_11:
        /*0018*/ 	.byte	0x04, 0x17
        /*001a*/ 	.short	(.L_13 - .L_12)
.L_12:
        /*001c*/ 	.word	0x00000000
        /*0020*/ 	.short	0x0001
        /*0022*/ 	.short	0x0008
        /*0024*/ 	.byte	0x00, 0xf4, 0x21, 0x00


	//----- nvinfo : EIATTR_KPARAM_INFO
	.align		4
.L_13:
        /*0028*/ 	.byte	0x04, 0x17
        /*002a*/ 	.short	(.L_15 - .L_14)
.L_14:
        /*002c*/ 	.word	0x00000000
        /*0030*/ 	.short	0x0000
        /*0032*/ 	.short	0x0000
        /*0034*/ 	.byte	0x00, 0xf4, 0x21, 0x00


	//----- nvinfo : EIATTR_SPARSE_MMA_MASK
	.align		4
.L_15:
        /*0038*/ 	.byte	0x03, 0x50
        /*003a*/ 	.short	0x0000


	//----- nvinfo : EIATTR_MAXREG_COUNT
	.align		4
        /*003c*/ 	.byte	0x03, 0x1b
        /*003e*/ 	.short	0x00ff


	//----- nvinfo : EIATTR_EXIT_INSTR_OFFSETS
	.align		4
        /*0040*/ 	.byte	0x04, 0x1c
        /*0042*/ 	.short	(.L_17 - .L_16)


	//   ....[0]....
.L_16:
        /*0044*/ 	.word	0x00000350


	//----- nvinfo : EIATTR_REQNTID
	.align		4
.L_17:
        /*0048*/ 	.byte	0x04, 0x10
        /*004a*/ 	.short	(.L_19 - .L_18)
.L_18:
        /*004c*/ 	.word	0x00000080
        /*0050*/ 	.word	0x00000001
        /*0054*/ 	.word	0x00000001


	//----- nvinfo : EIATTR_CBANK_PARAM_SIZE
	.align		4
.L_19:
        /*0058*/ 	.byte	0x03, 0x19
        /*005a*/ 	.short	0x0014


	//----- nvinfo : EIATTR_PARAM_CBANK
	.align		4
        /*005c*/ 	.byte	0x04, 0x0a
        /*005e*/ 	.short	(.L_21 - .L_20)
	.align		4
.L_20:
        /*0060*/ 	.word	index@(.nv.constant0.triton_poi_fused__softmax_9)
        /*0064*/ 	.short	0x0210
        /*0066*/ 	.short	0x0014


	//----- nvinfo : EIATTR_SW_WAR
	.align		4
.L_21:
        /*0068*/ 	.byte	0x04, 0x36
        /*006a*/ 	.short	(.L_23 - .L_22)
.L_22:
        /*006c*/ 	.word	0x00000008
.L_23:


//--------------------- .nv.callgraph             --------------------------
	.section	.nv.callgraph,"",@"SHT_CUDA_CALLGRAPH"
	.align	4
	.sectionentsize	8
	.align		4
        /*0000*/ 	.word	0x00000000
	.align		4
        /*0004*/ 	.word	0xffffffff
	.align		4
        /*0008*/ 	.word	0x00000000
	.align		4
        /*000c*/ 	.word	0xfffffffe
	.align		4
        /*0010*/ 	.word	0x00000000
	.align		4
        /*0014*/ 	.word	0xfffffffd
	.align		4
        /*0018*/ 	.word	0x00000000
	.align		4
        /*001c*/ 	.word	0xfffffffc


//--------------------- .text.triton_poi_fused__softmax_9 --------------------------
	.section	.text.triton_poi_fused__softmax_9,"ax",@progbits
	.align	128
        .global         triton_poi_fused__softmax_9
        .type           triton_poi_fused__softmax_9,@function
        .size           triton_poi_fused__softmax_9,(.L_x_1 - triton_poi_fused__softmax_9)
        .other          triton_poi_fused__softmax_9,@"STO_CUDA_ENTRY STV_DEFAULT"
triton_poi_fused__softmax_9:
.text.triton_poi_fused__softmax_9:
[----:B------:R-:W-:Y:S01]  /*0000*/  LDC R1, c[0x0][0x28] ;  /* 0x00000a00ff017b82 */ /* 0x000fe20000000800 */
[----:B------:R-:W1:Y:S07]  /*0010*/  S2R R0, SR_TID.X ;  /* 0x0000000000007919 */ /* 0x000e6e0000002100 */
[----:B------:R-:W2:Y:S01]  /*0020*/  LDC.64 R2, c[0x0][0x210] ;  /* 0x00008400ff027b82 */ /* 0x000ea20000000a00 */
[----:B------:R-:W-:Y:S01]  /*0030*/  ULDC.64 UR4, c[0x0][0x208] ;  /* 0x0000820000047ab9 */ /* 0x000fe20000000a00 */
[----:B------:R-:W3:Y:S01]  /*0040*/  S2R R7, SR_CTAID.X ;  /* 0x0000000000077919 */ /* 0x000ee20000002500 */
[----:B-1----:R-:W-:Y:S01]  /*0050*/  IMAD.SHL.U32 R0, R0, 0x2, RZ ;  /* 0x0000000200007824 */ /* 0x002fe200078e00ff */
[----:B---3--:R-:W-:-:S04]  /*0060*/  SHF.R.S32.HI R4, RZ, 0x17, R7 ;  /* 0x00000017ff047819 */ /* 0x008fc80000011407 */
[----:B------:R-:W-:Y:S02]  /*0070*/  LOP3.LUT R0, R0, 0xfe, RZ, 0xc0, !PT ;  /* 0x000000fe00007812 */ /* 0x000fe400078ec0ff */
[----:B------:R-:W-:-:S03]  /*0080*/  SGXT R4, R4, 0x1 ;  /* 0x000000010404781a */ /* 0x000fc60000000200 */
[----:B------:R-:W-:-:S05]  /*0090*/  IMAD R7, R7, 0x100, R0 ;  /* 0x0000010007077824 */ /* 0x000fca00078e0200 */
[----:B------:R-:W-:-:S04]  /*00a0*/  LEA.HI R4, R4, R7, RZ, 0xb ;  /* 0x0000000704047211 */ /* 0x000fc800078f58ff */
[----:B------:R-:W-:-:S05]  /*00b0*/  LOP3.LUT R4, R4, 0xfffff800, RZ, 0xc0, !PT ;  /* 0xfffff80004047812 */ /* 0x000fca00078ec0ff */
[----:B------:R-:W-:-:S04]  /*00c0*/  IMAD.IADD R5, R7, 0x1, -R4 ;  /* 0x0000000107057824 */ /* 0x000fc800078e0a04 */
[----:B--2---:R-:W-:-:S05]  /*00d0*/  IMAD.WIDE R4, R5, 0x4, R2 ;  /* 0x0000000405047825 */ /* 0x004fca00078e0202 */
[----:B------:R-:W2:Y:S04]  /*00e0*/  LDG.E.EL.64 R8, desc[UR4][R4.64] ;  /* 0x0000000404087981 */ /* 0x000ea8000c2e1b00 */
[----:B------:R-:W3:Y:S04]  /*00f0*/  LDG.E.EL.64 R10, desc[UR4][R4.64+0x2000] ;  /* 0x00200004040a7981 */ /* 0x000ee8000c2e1b00 */
[----:B------:R-:W4:Y:S04]  /*0100*/  LDG.E.EL.64 R12, desc[UR4][R4.64+0x4000] ;  /* 0x00400004040c7981 */ /* 0x000f28000c2e1b00 */
[----:B------:R-:W5:Y:S01]  /*0110*/  LDG.E.EL.64 R14, desc[UR4][R4.64+0x6000] ;  /* 0x00600004040e7981 */ /* 0x000f62000c2e1b00 */
[----:B------:R-:W-:-:S06]  /*0120*/  IMAD.WIDE R2, R7, 0x4, R2 ;  /* 0x0000000407027825 */ /* 0x000fcc00078e0202 */
[----:B------:R-:W5:Y:S01]  /*0130*/  LDG.E.64 R2, desc[UR4][R2.64] ;  /* 0x0000000402027981 */ /* 0x000f62000c1e1b00 */
[C---:B--2---:R-:W-:Y:S02]  /*0140*/  FSETP.NAN.AND P2, PT, R8.reuse, R8, PT ;  /* 0x000000080800720b */ /* 0x044fe40003f48000 */
[C---:B------:R-:W-:Y:S02]  /*0150*/  FSETP.NAN.AND P3, PT, R9.reuse, R9, PT ;  /* 0x000000090900720b */ /* 0x040fe40003f68000 */
[----:B---3--:R-:W-:Y:S02]  /*0160*/  FSETP.GT.AND P0, PT, R8, R10, PT ;  /* 0x0000000a0800720b */ /* 0x008fe40003f04000 */
[----:B------:R-:W-:-:S07]  /*0170*/  FSETP.GT.AND P1, PT, R9, R11, PT ;  /* 0x0000000b0900720b */ /* 0x000fce0003f24000 */
[----:B------:R-:W-:Y:S02]  /*0180*/  @!P2 FSEL R8, R8, R10, P0 ;  /* 0x0000000a0808a208 */ /* 0x000fe40000000000 */
[----:B------:R-:W-:Y:S02]  /*0190*/  @!P3 FSEL R9, R9, R11, P1 ;  /* 0x0000000b0909b208 */ /* 0x000fe40000800000 */
[C---:B----4-:R-:W-:Y:S02]  /*01a0*/  FSETP.GT.AND P0, PT, R8.reuse, R12, PT ;  /* 0x0000000c0800720b */ /* 0x050fe40003f04000 */
[C---:B------:R-:W-:Y:S02]  /*01b0*/  FSETP.GT.AND P1, PT, R9.reuse, R13, PT ;  /* 0x0000000d0900720b */ /* 0x040fe40003f24000 */
[----:B------:R-:W-:Y:S02]  /*01c0*/  FSETP.NAN.AND P2, PT, R8, R8, PT ;  /* 0x000000080800720b */ /* 0x000fe40003f48000 */
[----:B------:R-:W-:-:S07]  /*01d0*/  FSETP.NAN.AND P3, PT, R9, R9, PT ;  /* 0x000000090900720b */ /* 0x000fce0003f68000 */
[----:B------:R-:W-:Y:S02]  /*01e0*/  @!P0 FSEL R8, R8, R12, P2 ;  /* 0x0000000c08088208 */ /* 0x000fe40001000000 */
[----:B------:R-:W-:Y:S02]  /*01f0*/  @!P1 FSEL R9, R9, R13, P3 ;  /* 0x0000000d09099208 */ /* 0x000fe40001800000 */
[C---:B-----5:R-:W-:Y:S02]  /*0200*/  FSETP.GT.AND P0, PT, R8.reuse, R14, PT ;  /* 0x0000000e0800720b */ /* 0x060fe40003f04000 */
[C---:B------:R-:W-:Y:S02]  /*0210*/  FSETP.GT.AND P1, PT, R9.reuse, R15, PT ;  /* 0x0000000f0900720b */ /* 0x040fe40003f24000 */
[----:B------:R-:W-:Y:S02]  /*0220*/  FSETP.NAN.AND P2, PT, R8, R8, PT ;  /* 0x000000080800720b */ /* 0x000fe40003f48000 */
[----:B------:R-:W-:-:S07]  /*0230*/  FSETP.NAN.AND P3, PT, R9, R9, PT ;  /* 0x000000090900720b */ /* 0x000fce0003f68000 */
[----:B------:R-:W-:Y:S02]  /*0240*/  @!P0 FSEL R8, R8, R14, P2 ;  /* 0x0000000e08088208 */ /* 0x000fe40001000000 */
[----:B------:R-:W-:-:S03]  /*0250*/  @!P1 FSEL R9, R9, R15, P3 ;  /* 0x0000000f09099208 */ /* 0x000fc60001800000 */
[----:B------:R-:W-:Y:S02]  /*0260*/  FADD R2, R2, -R8 ;  /* 0x8000000802027221 */ /* 0x000fe40000000000 */
[----:B------:R-:W-:Y:S02]  /*0270*/  FADD R3, R3, -R9 ;  /* 0x8000000903037221 */ /* 0x000fe40000000000 */
[----:B------:R-:W-:Y:S02]  /*0280*/  FMUL R0, R2, 1.4426950216293334961 ;  /* 0x3fb8aa3b02007820 */ /* 0x000fe40000400000 */
[----:B------:R-:W-:Y:S02]  /*0290*/  FMUL R6, R3, 1.4426950216293334961 ;  /* 0x3fb8aa3b03067820 */ /* 0x000fe40000400000 */
[----:B------:R-:W1:Y:S01]  /*02a0*/  LDC.64 R2, c[0x0][0x218] ;  /* 0x00008600ff027b82 */ /* 0x000e620000000a00 */
[----:B------:R-:W-:Y:S02]  /*02b0*/  FSETP.GEU.AND P0, PT, R0, -126, PT ;  /* 0xc2fc00000000780b */ /* 0x000fe40003f0e000 */
[----:B------:R-:W-:-:S11]  /*02c0*/  FSETP.GEU.AND P1, PT, R6, -126, PT ;  /* 0xc2fc00000600780b */ /* 0x000fd60003f2e000 */
[----:B------:R-:W-:Y:S02]  /*02d0*/  @!P0 FMUL R0, R0, 0.5 ;  /* 0x3f00000000008820 */ /* 0x000fe40000400000 */
[----:B------:R-:W-:Y:S02]  /*02e0*/  @!P1 FMUL R6, R6, 0.5 ;  /* 0x3f00000006069820 */ /* 0x000fe40000400000 */
[----:B------:R-:W2:Y:S01]  /*02f0*/  MUFU.EX2 R4, R0 ;  /* 0x0000000000047308 */ /* 0x000ea20000000800 */
[----:B-1----:R-:W-:-:S07]  /*0300*/  IMAD.WIDE R2, R7, 0x4, R2 ;  /* 0x0000000407027825 */ /* 0x002fce00078e0202 */
[----:B------:R-:W1:Y:S01]  /*0310*/  MUFU.EX2 R5, R6 ;  /* 0x0000000600057308 */ /* 0x000e620000000800 */
[----:B--2---:R-:W-:Y:S01]  /*0320*/  @!P0 FMUL R4, R4, R4 ;  /* 0x0000000404048220 */ /* 0x004fe20000400000 */
[----:B-1----:R-:W-:-:S05]  /*0330*/  @!P1 FMUL R5, R5, R5 ;  /* 0x0000000505059220 */ /* 0x002fca0000400000 */
[----:B------:R-:W-:Y:S01]  /*0340*/  STG.E.64 desc[UR4][R2.64], R4 ;  /* 0x0000000402007986 */ /* 0x000fe2000c101b04 */
[----:B------:R-:W-:Y:S05]  /*0350*/  EXIT ;  /* 0x000000000000794d */ /* 0x000fea0003800000 */
.L_x_0:
[----:B------:R-:W-:-:S00]  /*0360*/  BRA `(.L_x_0) ;  /* 0xfffffffc00fc7947 */ /* 0x000fc0000383ffff */
[----:B------:R-:W-:-:S00]  /*0370*/  NOP ;  /* 0x0000000000007918 */ /* 0x000fc00000000000 */
        /* <DEDUP_REMOVED lines=8> */
.L_x_1:


//--------------------- .nv.constant0.triton_poi_fused__softmax_9 --------------------------
	.section	.nv.constant0.triton_poi_fused__softmax_9,"a",@progbits
	.sectionflags	@""
	.align	4
.nv.constant0.triton_poi_fused__softmax_9:
	.zero		548
